//
// Generated by NVIDIA NVVM Compiler
//
// Compiler Build ID: CL-36424714
// Cuda compilation tools, release 13.0, V13.0.88
// Based on NVVM 20.0.0
//

.version 9.0
.target sm_100
.address_size 64

	// .globl	distance

.visible .entry distance(
	.param .u64 .ptr .align 1 distance_param_0,
	.param .u32 distance_param_1,
	.param .u64 .ptr .align 1 distance_param_2
)
{
	.reg .pred 	%p<2>;
	.reg .b32 	%r<7>;
	.reg .b32 	%f<8>;
	.reg .b64 	%rd<9>;

	ld.param.u64 	%rd1, [distance_param_0];
	ld.param.u32 	%r2, [distance_param_1];
	ld.param.u64 	%rd2, [distance_param_2];
	mov.u32 	%r3, %tid.y;
	mov.u32 	%r4, %ntid.y;
	mov.u32 	%r5, %ctaid.y;
	mad.lo.s32 	%r1, %r4, %r5, %r3;
	setp.ge.s32 	%p1, %r1, %r2;
	@%p1 bra 	$L__BB0_2;
	cvta.to.global.u64 	%rd3, %rd1;
	cvta.to.global.u64 	%rd4, %rd2;
	mul.lo.s32 	%r6, %r1, 3;
	mul.wide.u32 	%rd5, %r6, 4;
	add.s64 	%rd6, %rd3, %rd5;
	ld.global.f32 	%f1, [%rd6];
	ld.global.f32 	%f2, [%rd6+4];
	mul.f32 	%f3, %f2, %f2;
	fma.rn.f32 	%f4, %f1, %f1, %f3;
	ld.global.f32 	%f5, [%rd6+8];
	fma.rn.f32 	%f6, %f5, %f5, %f4;
	sqrt.rn.f32 	%f7, %f6;
	mul.wide.u32 	%rd7, %r1, 4;
	add.s64 	%rd8, %rd4, %rd7;
	st.global.f32 	[%rd8], %f7;
$L__BB0_2:
	ret;

}


// ===== COMPILED SASS (sm_100) =====

	.target	sm_100

	.elftype	@"ET_EXEC"


//--------------------- .note.nv.tkinfo           --------------------------
	.section	.note.nv.tkinfo,"",@"SHT_NOTE"
	.sectionflags	@"SHF_NOTE_NV_TKINFO"
	.tkinfo
        /*0018*/ 	.word	0x00000002
        /*0030*/ 	.string	""
        /*0030*/ 	.string	"ptxas"
        /*0030*/ 	.string	"Cuda compilation tools, release 13.0, V13.0.88"
        /*0030*/ 	.string	"Build cuda_13.0.r13.0/compiler.36424714_0"
        /*0030*/ 	.string	"-arch sm_100 -m 64 "



//--------------------- .note.nv.cuinfo           --------------------------
	.section	.note.nv.cuinfo,"",@"SHT_NOTE"
	.sectionflags	@"SHF_NOTE_NV_CUINFO"
        /*0018*/ 	.short	0x0002
        /*001a*/ 	.short	0x0064
        /*001c*/ 	.short	0x0082
	.zero		2


//--------------------- .nv.info                  --------------------------
	.section	.nv.info,"",@"SHT_CUDA_INFO"
	.align	4


	//----- nvinfo : EIATTR_REGCOUNT
	.align		4
        /*0000*/ 	.byte	0x04, 0x2f
        /*0002*/ 	.short	(.L_1 - .L_0)
	.align		4
.L_0:
        /*0004*/ 	.word	index@(distance)
        /*0008*/ 	.word	0x0000000b


	//----- nvinfo : EIATTR_FRAME_SIZE
	.align		4
.L_1:
        /*000c*/ 	.byte	0x04, 0x11
        /*000e*/ 	.short	(.L_3 - .L_2)
	.align		4
.L_2:
        /*0010*/ 	.word	index@($__internal_0_$__cuda_sm20_sqrt_rn_f32_slowpath)
        /*0014*/ 	.word	0x00000000


	//----- nvinfo : EIATTR_FRAME_SIZE
	.align		4
.L_3:
        /*0018*/ 	.byte	0x04, 0x11
        /*001a*/ 	.short	(.L_5 - .L_4)
	.align		4
.L_4:
        /*001c*/ 	.word	index@(distance)
        /*0020*/ 	.word	0x00000000


	//----- nvinfo : EIATTR_MIN_STACK_SIZE
	.align		4
.L_5:
        /*0024*/ 	.byte	0x04, 0x12
        /*0026*/ 	.short	(.L_7 - .L_6)
	.align		4
.L_6:
        /*0028*/ 	.word	index@(distance)
        /*002c*/ 	.word	0x00000000
.L_7:


//--------------------- .nv.compat                --------------------------
	.section	.nv.compat,"",@"SHT_CUDA_COMPAT_INFO"
	.align	4
        /*0000*/ 	.byte	0x02, 0x09, 0x00, 0x00, 0x02, 0x02, 0x01, 0x00, 0x02, 0x05, 0x05, 0x00, 0x03, 0x07, 0x01, 0x01
        /*0010*/ 	.byte	0x02, 0x03, 0x00, 0x00, 0x02, 0x06, 0x01, 0x00, 0x04, 0x0b, 0x08, 0x00, 0x01, 0x00, 0x00, 0x00
        /*0020*/ 	.byte	0x00, 0x00, 0x00, 0x00


//--------------------- .nv.info.distance         --------------------------
	.section	.nv.info.distance,"",@"SHT_CUDA_INFO"
	.sectionflags	@""
	.align	4


	//----- nvinfo : EIATTR_CUDA_API_VERSION
	.align		4
        /*0000*/ 	.byte	0x04, 0x37
        /*0002*/ 	.short	(.L_9 - .L_8)
.L_8:
        /*0004*/ 	.word	0x00000082


	//----- nvinfo : EIATTR_KPARAM_INFO
	.align		4
.L_9:
        /*0008*/ 	.byte	0x04, 0x17
        /*000a*/ 	.short	(.L_11 - .L_10)
.L_10:
        /*000c*/ 	.word	0x00000000
        /*0010*/ 	.short	0x0002
        /*0012*/ 	.short	0x0010
        /*0014*/ 	.byte	0x00, 0xf5, 0x21, 0x00


	//----- nvinfo : EIATTR_KPARAM_INFO
	.align		4
.L_11:
        /*0018*/ 	.byte	0x04, 0x17
        /*001a*/ 	.short	(.L_13 - .L_12)
.L_12:
        /*001c*/ 	.word	0x00000000
        /*0020*/ 	.short	0x0001
        /*0022*/ 	.short	0x0008
        /*0024*/ 	.byte	0x00, 0xf0, 0x11, 0x00


	//----- nvinfo : EIATTR_KPARAM_INFO
	.align		4
.L_13:
        /*0028*/ 	.byte	0x04, 0x17
        /*002a*/ 	.short	(.L_15 - .L_14)
.L_14:
        /*002c*/ 	.word	0x00000000
        /*0030*/ 	.short	0x0000
        /*0032*/ 	.short	0x0000
        /*0034*/ 	.byte	0x00, 0xf5, 0x21, 0x00


	//----- nvinfo : EIATTR_SPARSE_MMA_MASK
	.align		4
.L_15:
        /*0038*/ 	.byte	0x03, 0x50
        /*003a*/ 	.short	0x0000


	//----- nvinfo : EIATTR_MAXREG_COUNT
	.align		4
        /*003c*/ 	.byte	0x03, 0x1b
        /*003e*/ 	.short	0x00ff


	//----- nvinfo : EIATTR_MERCURY_ISA_VERSION
	.align		4
        /*0040*/ 	.byte	0x03, 0x5f
        /*0042*/ 	.short	0x0101


	//----- nvinfo : EIATTR_VRC_CTA_INIT_COUNT
	.align		4
        /*0044*/ 	.byte	0x02, 0x4a
	.zero		1
	.zero		1


	//----- nvinfo : EIATTR_EXIT_INSTR_OFFSETS
	.align		4
        /*0048*/ 	.byte	0x04, 0x1c
        /*004a*/ 	.short	(.L_17 - .L_16)


	//   ....[0]....
.L_16:
        /*004c*/ 	.word	0x00000070


	//   ....[1]....
        /*0050*/ 	.word	0x00000230


	//----- nvinfo : EIATTR_CRS_STACK_SIZE
	.align		4
.L_17:
        /*0054*/ 	.byte	0x04, 0x1e
        /*0056*/ 	.short	(.L_19 - .L_18)
.L_18:
        /*0058*/ 	.word	0x00000000


	//----- nvinfo : EIATTR_CBANK_PARAM_SIZE
	.align		4
.L_19:
        /*005c*/ 	.byte	0x03, 0x19
        /*005e*/ 	.short	0x0018


	//----- nvinfo : EIATTR_PARAM_CBANK
	.align		4
        /*0060*/ 	.byte	0x04, 0x0a
        /*0062*/ 	.short	(.L_21 - .L_20)
	.align		4
.L_20:
        /*0064*/ 	.word	index@(.nv.constant0.distance)
        /*0068*/ 	.short	0x0380
        /*006a*/ 	.short	0x0018


	//----- nvinfo : EIATTR_SW_WAR
	.align		4
.L_21:
        /*006c*/ 	.byte	0x04, 0x36
        /*006e*/ 	.short	(.L_23 - .L_22)
.L_22:
        /*0070*/ 	.word	0x00000008
.L_23:


//--------------------- .nv.callgraph             --------------------------
	.section	.nv.callgraph,"",@"SHT_CUDA_CALLGRAPH"
	.align	4
	.sectionentsize	8
	.align		4
        /*0000*/ 	.word	0x00000000
	.align		4
        /*0004*/ 	.word	0xffffffff
	.align		4
        /*0008*/ 	.word	0x00000000
	.align		4
        /*000c*/ 	.word	0xfffffffe
	.align		4
        /*0010*/ 	.word	0x00000000
	.align		4
        /*0014*/ 	.word	0xfffffffd
	.align		4
        /*0018*/ 	.word	0x00000000
	.align		4
        /*001c*/ 	.word	0xfffffffc


//--------------------- .text.distance            --------------------------
	.section	.text.distance,"ax",@progbits
	.align	128
        .global         distance
        .type           distance,@function
        .size           distance,(.L_x_5 - distance)
        .other          distance,@"STO_CUDA_ENTRY STV_DEFAULT"
distance:
.text.distance:
[----:B------:R-:W-:Y:S01]  /*0000*/  LDC R1, c[0x0][0x37c] ;  /* 0x0000df00ff017b82 */ /* 0x000fe20000000800 */
[----:B------:R-:W0:Y:S01]  /*0010*/  S2R R2, SR_TID.Y ;  /* 0x0000000000027919 */ /* 0x000e220000002200 */
[----:B------:R-:W0:Y:S01]  /*0020*/  LDCU UR4, c[0x0][0x364] ;  /* 0x00006c80ff0477ac */ /* 0x000e220008000800 */
[----:B------:R-:W0:Y:S01]  /*0030*/  S2R R3, SR_CTAID.Y ;  /* 0x0000000000037919 */ /* 0x000e220000002600 */
[----:B------:R-:W1:Y:S01]  /*0040*/  LDCU UR5, c[0x0][0x388] ;  /* 0x00007100ff0577ac */ /* 0x000e620008000800 */
[----:B0-----:R-:W-:-:S05]  /*0050*/  IMAD R2, R3, UR4, R2 ;  /* 0x0000000403027c24 */ /* 0x001fca000f8e0202 */
[----:B-1----:R-:W-:-:S13]  /*0060*/  ISETP.GE.AND P0, PT, R2, UR5, PT ;  /* 0x0000000502007c0c */ /* 0x002fda000bf06270 */
[----:B------:R-:W-:Y:S05]  /*0070*/  @P0 EXIT ;  /* 0x000000000000094d */ /* 0x000fea0003800000 */
[----:B------:R-:W0:Y:S01]  /*0080*/  LDC.64 R4, c[0x0][0x380] ;  /* 0x0000e000ff047b82 */ /* 0x000e220000000a00 */
[----:B------:R-:W1:Y:S01]  /*0090*/  LDCU.64 UR4, c[0x0][0x358] ;  /* 0x00006b00ff0477ac */ /* 0x000e620008000a00 */
[----:B------:R-:W-:-:S05]  /*00a0*/  LEA R3, R2, R2, 0x1 ;  /* 0x0000000202037211 */ /* 0x000fca00078e08ff */
[----:B0-----:R-:W-:-:S05]  /*00b0*/  IMAD.WIDE.U32 R4, R3, 0x4, R4 ;  /* 0x0000000403047825 */ /* 0x001fca00078e0004 */
[----:B-1----:R-:W2:Y:S04]  /*00c0*/  LDG.E R3, desc[UR4][R4.64+0x4] ;  /* 0x0000040404037981 */ /* 0x002ea8000c1e1900 */
[----:B------:R-:W3:Y:S04]  /*00d0*/  LDG.E R0, desc[UR4][R4.64] ;  /* 0x0000000404007981 */ /* 0x000ee8000c1e1900 */
[----:B------:R-:W4:Y:S01]  /*00e0*/  LDG.E R6, desc[UR4][R4.64+0x8] ;  /* 0x0000080404067981 */ /* 0x000f22000c1e1900 */
[----:B------:R-:W-:Y:S01]  /*00f0*/  BSSY.RECONVERGENT B0, `(.L_x_0) ;  /* 0x0000010000007945 */ /* 0x000fe20003800200 */
[----:B--2---:R-:W-:-:S04]  /*0100*/  FMUL R3, R3, R3 ;  /* 0x0000000303037220 */ /* 0x004fc80000400000 */
[----:B---3--:R-:W-:-:S04]  /*0110*/  FFMA R3, R0, R0, R3 ;  /* 0x0000000000037223 */ /* 0x008fc80000000003 */
[----:B----4-:R-:W-:-:S04]  /*0120*/  FFMA R0, R6, R6, R3 ;  /* 0x0000000606007223 */ /* 0x010fc80000000003 */
[----:B------:R0:W1:Y:S01]  /*0130*/  MUFU.RSQ R3, R0 ;  /* 0x0000000000037308 */ /* 0x0000620000001400 */
[----:B------:R-:W-:-:S04]  /*0140*/  IADD3 R6, PT, PT, R0, -0xd000000, RZ ;  /* 0xf300000000067810 */ /* 0x000fc80007ffe0ff */
[----:B------:R-:W-:-:S13]  /*0150*/  ISETP.GT.U32.AND P0, PT, R6, 0x727fffff, PT ;  /* 0x727fffff0600780c */ /* 0x000fda0003f04070 */
[----:B01----:R-:W-:Y:S05]  /*0160*/  @!P0 BRA `(.L_x_1) ;  /* 0x0000000000108947 */ /* 0x003fea0003800000 */
[----:B------:R-:W-:-:S07]  /*0170*/  MOV R8, 0x190 ;  /* 0x0000019000087802 */ /* 0x000fce0000000f00 */
[----:B------:R-:W-:Y:S05]  /*0180*/  CALL.REL.NOINC `($__internal_0_$__cuda_sm20_sqrt_rn_f32_slowpath) ;  /* 0x00000000002c7944 */ /* 0x000fea0003c00000 */
[----:B------:R-:W-:Y:S01]  /*0190*/  MOV R7, R3 ;  /* 0x0000000300077202 */ /* 0x000fe20000000f00 */
[----:B------:R-:W-:Y:S06]  /*01a0*/  BRA `(.L_x_2) ;  /* 0x0000000000107947 */ /* 0x000fec0003800000 */
.L_x_1:
[----:B------:R-:W-:Y:S01]  /*01b0*/  FMUL.FTZ R7, R0, R3 ;  /* 0x0000000300077220 */ /* 0x000fe20000410000 */
[----:B------:R-:W-:-:S03]  /*01c0*/  FMUL.FTZ R3, R3, 0.5 ;  /* 0x3f00000003037820 */ /* 0x000fc60000410000 */
[----:B------:R-:W-:-:S04]  /*01d0*/  FFMA R0, -R7, R7, R0 ;  /* 0x0000000707007223 */ /* 0x000fc80000000100 */
[----:B------:R-:W-:-:S07]  /*01e0*/  FFMA R7, R0, R3, R7 ;  /* 0x0000000300077223 */ /* 0x000fce0000000007 */
.L_x_2:
[----:B------:R-:W-:Y:S05]  /*01f0*/  BSYNC.RECONVERGENT B0 ;  /* 0x0000000000007941 */ /* 0x000fea0003800200 */
.L_x_0:
[----:B------:R-:W0:Y:S02]  /*0200*/  LDC.64 R4, c[0x0][0x390] ;  /* 0x0000e400ff047b82 */ /* 0x000e240000000a00 */
[----:B0-----:R-:W-:-:S05]  /*0210*/  IMAD.WIDE.U32 R2, R2, 0x4, R4 ;  /* 0x0000000402027825 */ /* 0x001fca00078e0004 */
[----:B------:R-:W-:Y:S01]  /*0220*/  STG.E desc[UR4][R2.64], R7 ;  /* 0x0000000702007986 */ /* 0x000fe2000c101904 */
[----:B------:R-:W-:Y:S05]  /*0230*/  EXIT ;  /* 0x000000000000794d */ /* 0x000fea0003800000 */
        .weak           $__internal_0_$__cuda_sm20_sqrt_rn_f32_slowpath
        .type           $__internal_0_$__cuda_sm20_sqrt_rn_f32_slowpath,@function
        .size           $__internal_0_$__cuda_sm20_sqrt_rn_f32_slowpath,(.L_x_5 - $__internal_0_$__cuda_sm20_sqrt_rn_f32_slowpath)
$__internal_0_$__cuda_sm20_sqrt_rn_f32_slowpath:
[----:B------:R-:W-:-:S13]  /*0240*/  LOP3.LUT P0, RZ, R0, 0x7fffffff, RZ, 0xc0, !PT ;  /* 0x7fffffff00ff7812 */ /* 0x000fda000780c0ff */
[----:B------:R-:W-:Y:S01]  /*0250*/  @!P0 MOV R3, R0 ;  /* 0x0000000000038202 */ /* 0x000fe20000000f00 */
[----:B------:R-:W-:Y:S06]  /*0260*/  @!P0 BRA `(.L_x_3) ;  /* 0x0000000000408947 */ /* 0x000fec0003800000 */
[----:B------:R-:W-:-:S13]  /*0270*/  FSETP.GEU.FTZ.AND P0, PT, R0, RZ, PT ;  /* 0x000000ff0000720b */ /* 0x000fda0003f1e000 */
[----:B------:R-:W-:Y:S01]  /*0280*/  @!P0 MOV R3, 0x7fffffff ;  /* 0x7fffffff00038802 */ /* 0x000fe20000000f00 */
[----:B------:R-:W-:Y:S06]  /*0290*/  @!P0 BRA `(.L_x_3) ;  /* 0x0000000000348947 */ /* 0x000fec0003800000 */
[----:B------:R-:W-:-:S13]  /*02a0*/  FSETP.GTU.FTZ.AND P0, PT, |R0|, +INF , PT ;  /* 0x7f8000000000780b */ /* 0x000fda0003f1c200 */
[----:B------:R-:W-:Y:S01]  /*02b0*/  @P0 FADD.FTZ R3, R0, 1 ;  /* 0x3f80000000030421 */ /* 0x000fe20000010000 */
[----:B------:R-:W-:Y:S06]  /*02c0*/  @P0 BRA `(.L_x_3) ;  /* 0x0000000000280947 */ /* 0x000fec0003800000 */
[----:B------:R-:W-:-:S13]  /*02d0*/  FSETP.NEU.FTZ.AND P0, PT, |R0|, +INF , PT ;  /* 0x7f8000000000780b */ /* 0x000fda0003f1d200 */
[----:B------:R-:W-:-:S04]  /*02e0*/  @P0 FFMA R4, R0, 1.84467440737095516160e+19, RZ ;  /* 0x5f80000000040823 */ /* 0x000fc800000000ff */
[----:B------:R-:W0:Y:S02]  /*02f0*/  @P0 MUFU.RSQ R3, R4 ;  /* 0x0000000400030308 */ /* 0x000e240000001400 */
[----:B0-----:R-:W-:Y:S01]  /*0300*/  @P0 FMUL.FTZ R5, R4, R3 ;  /* 0x0000000304050220 */ /* 0x001fe20000410000 */
[----:B------:R-:W-:Y:S01]  /*0310*/  @P0 FMUL.FTZ R7, R3, 0.5 ;  /* 0x3f00000003070820 */ /* 0x000fe20000410000 */
[----:B------:R-:W-:Y:S02]  /*0320*/  @!P0 MOV R3, R0 ;  /* 0x0000000000038202 */ /* 0x000fe40000000f00 */
[----:B------:R-:W-:-:S04]  /*0330*/  @P0 FADD.FTZ R6, -R5, -RZ ;  /* 0x800000ff05060221 */ /* 0x000fc80000010100 */
[----:B------:R-:W-:-:S04]  /*0340*/  @P0 FFMA R6, R5, R6, R4 ;  /* 0x0000000605060223 */ /* 0x000fc80000000004 */
[----:B------:R-:W-:-:S04]  /*0350*/  @P0 FFMA R6, R6, R7, R5 ;  /* 0x0000000706060223 */ /* 0x000fc80000000005 */
[----:B------:R-:W-:-:S07]  /*0360*/  @P0 FMUL.FTZ R3, R6, 2.3283064365386962891e-10 ;  /* 0x2f80000006030820 */ /* 0x000fce0000410000 */
.L_x_3:
[----:B------:R-:W-:Y:S01]  /*0370*/  HFMA2 R5, -RZ, RZ, 0, 0 ;  /* 0x00000000ff057431 */ /* 0x000fe200000001ff */
[----:B------:R-:W-:-:S04]  /*0380*/  MOV R4, R8 ;  /* 0x0000000800047202 */ /* 0x000fc80000000f00 */
[----:B------:R-:W-:Y:S05]  /*0390*/  RET.REL.NODEC R4 `(distance) ;  /* 0xfffffffc04187950 */ /* 0x000fea0003c3ffff */
.L_x_4:
[----:B------:R-:W-:-:S00]  /*03a0*/  BRA `(.L_x_4) ;  /* 0xfffffffc00fc7947 */ /* 0x000fc0000383ffff */
[----:B------:R-:W-:-:S00]  /*03b0*/  NOP ;  /* 0x0000000000007918 */ /* 0x000fc00000000000 */
        /* <DEDUP_REMOVED lines=12> */
.L_x_5:


//--------------------- .nv.shared.reserved.0     --------------------------
	.section	.nv.shared.reserved.0,"aw",@nobits
	.weak		__nv_reservedSMEM_offset_0_alias
	.size		__nv_reservedSMEM_offset_0_alias, 0, 64
	.other		__nv_reservedSMEM_offset_0_alias,@"STO_CUDA_RESERVED_SHARED STV_DEFAULT"
__nv_reservedSMEM_offset_0_alias:
	.zero		0
	.zero		64


//--------------------- .nv.constant0.distance    --------------------------
	.section	.nv.constant0.distance,"a",@progbits
	.sectionflags	@""
	.align	4
.nv.constant0.distance:
	.zero		920


//--------------------- SYMBOLS --------------------------

	.type		.nv.reservedSmem.offset0,@object
	.size		.nv.reservedSmem.offset0,0x4
